	.headerflags	@"EF_CUDA_TEXMODE_UNIFIED EF_CUDA_64BIT_ADDRESS EF_CUDA_ACCELERATORS EF_CUDA_SM90 EF_CUDA_VIRTUAL_SM(EF_CUDA_SM90)"
	.elftype	@"ET_EXEC"


//--------------------- .nv.info                  --------------------------
	.section	.nv.info,"",@"SHT_CUDA_INFO"
	.align	4


	//----- nvinfo : EIATTR_REGCOUNT
	.align		4
        /*0000*/ 	.byte	0x04, 0x2f
        /*0002*/ 	.short	(.L_3 - .L_2)
	.align		4
.L_2:
        /*0004*/ 	.word	index@(triton_poi_fused__native_batch_norm_legit_no_training_convolution_0)
        /*0008*/ 	.word	0x0000001a


	//----- nvinfo : EIATTR_MIN_STACK_SIZE
	.align		4
.L_3:
        /*000c*/ 	.byte	0x04, 0x12
        /*000e*/ 	.short	(.L_5 - .L_4)
	.align		4
.L_4:
        /*0010*/ 	.word	index@(triton_poi_fused__native_batch_norm_legit_no_training_convolution_0)
        /*0014*/ 	.word	0x00000000


	//----- nvinfo : EIATTR_FRAME_SIZE
	.align		4
.L_5:
        /*0018*/ 	.byte	0x04, 0x11
        /*001a*/ 	.short	(.L_7 - .L_6)
	.align		4
.L_6:
        /*001c*/ 	.word	index@(triton_poi_fused__native_batch_norm_legit_no_training_convolution_0)
        /*0020*/ 	.word	0x00000000


	//----- nvinfo : EIATTR_MIN_STACK_SIZE
	.align		4
.L_7:
        /*0024*/ 	.byte	0x04, 0x12
        /*0026*/ 	.short	(.L_9 - .L_8)
	.align		4
.L_8:
        /*0028*/ 	.word	index@(triton_poi_fused__native_batch_norm_legit_no_training_convolution_0)
        /*002c*/ 	.word	0x00000000
.L_9:


//--------------------- .nv.info.triton_poi_fused__native_batch_norm_legit_no_training_convolution_0 --------------------------
	.section	.nv.info.triton_poi_fused__native_batch_norm_legit_no_training_convolution_0,"",@"SHT_CUDA_INFO"
	.sectionflags	@""
	.align	4


	//----- nvinfo : EIATTR_CUDA_API_VERSION
	.align		4
        /*0000*/ 	.byte	0x04, 0x37
        /*0002*/ 	.short	(.L_11 - .L_10)
.L_10:
        /*0004*/ 	.word	0x0000007c


	//----- nvinfo : EIATTR_KPARAM_INFO
	.align		4
.L_11:
        /*0008*/ 	.byte	0x04, 0x17
        /*000a*/ 	.short	(.L_13 - .L_12)
.L_12:
        /*000c*/ 	.word	0x00000000
        /*0010*/ 	.short	0x0007
        /*0012*/ 	.short	0x0038
        /*0014*/ 	.byte	0x00, 0xf0, 0x11, 0x00


	//----- nvinfo : EIATTR_KPARAM_INFO
	.align		4
.L_13:
        /*0018*/ 	.byte	0x04, 0x17
        /*001a*/ 	.short	(.L_15 - .L_14)
.L_14:
        /*001c*/ 	.word	0x00000000
        /*0020*/ 	.short	0x0006
        /*0022*/ 	.short	0x0030
        /*0024*/ 	.byte	0x00, 0xf4, 0x21, 0x00


	//----- nvinfo : EIATTR_KPARAM_INFO
	.align		4
.L_15:
        /*0028*/ 	.byte	0x04, 0x17
        /*002a*/ 	.short	(.L_17 - .L_16)
.L_16:
        /*002c*/ 	.word	0x00000000
        /*0030*/ 	.short	0x0005
        /*0032*/ 	.short	0x0028
        /*0034*/ 	.byte	0x00, 0xf4, 0x21, 0x00


	//----- nvinfo : EIATTR_KPARAM_INFO
	.align		4
.L_17:
        /*0038*/ 	.byte	0x04, 0x17
        /*003a*/ 	.short	(.L_19 - .L_18)
.L_18:
        /*003c*/ 	.word	0x00000000
        /*0040*/ 	.short	0x0004
        /*0042*/ 	.short	0x0020
        /*0044*/ 	.byte	0x00, 0xf4, 0x21, 0x00


	//----- nvinfo : EIATTR_KPARAM_INFO
	.align		4
.L_19:
        /*0048*/ 	.byte	0x04, 0x17
        /*004a*/ 	.short	(.L_21 - .L_20)
.L_20:
        /*004c*/ 	.word	0x00000000
        /*0050*/ 	.short	0x0003
        /*0052*/ 	.short	0x0018
        /*0054*/ 	.byte	0x00, 0xf4, 0x21, 0x00


	//----- nvinfo : EIATTR_KPARAM_INFO
	.align		4
.L_21:
        /*0058*/ 	.byte	0x04, 0x17
        /*005a*/ 	.short	(.L_23 - .L_22)
.L_22:
        /*005c*/ 	.word	0x00000000
        /*0060*/ 	.short	0x0002
        /*0062*/ 	.short	0x0010
        /*0064*/ 	.byte	0x00, 0xf4, 0x21, 0x00


	//----- nvinfo : EIATTR_KPARAM_INFO
	.align		4
.L_23:
        /*0068*/ 	.byte	0x04, 0x17
        /*006a*/ 	.short	(.L_25 - .L_24)
.L_24:
        /*006c*/ 	.word	0x00000000
        /*0070*/ 	.short	0x0001
        /*0072*/ 	.short	0x0008
        /*0074*/ 	.byte	0x00, 0xf4, 0x21, 0x00


	//----- nvinfo : EIATTR_KPARAM_INFO
	.align		4
.L_25:
        /*0078*/ 	.byte	0x04, 0x17
        /*007a*/ 	.short	(.L_27 - .L_26)
.L_26:
        /*007c*/ 	.word	0x00000000
        /*0080*/ 	.short	0x0000
        /*0082*/ 	.short	0x0000
        /*0084*/ 	.byte	0x00, 0xf4, 0x21, 0x00


	//----- nvinfo : EIATTR_SPARSE_MMA_MASK
	.align		4
.L_27:
        /*0088*/ 	.byte	0x03, 0x50
        /*008a*/ 	.short	0x0000


	//----- nvinfo : EIATTR_MAXREG_COUNT
	.align		4
        /*008c*/ 	.byte	0x03, 0x1b
        /*008e*/ 	.short	0x00ff


	//----- nvinfo : EIATTR_EXIT_INSTR_OFFSETS
	.align		4
        /*0090*/ 	.byte	0x04, 0x1c
        /*0092*/ 	.short	(.L_29 - .L_28)


	//   ....[0]....
.L_28:
        /*0094*/ 	.word	0x000004c0


	//   ....[1]....
        /*0098*/ 	.word	0x000004e0


	//----- nvinfo : EIATTR_REQNTID
	.align		4
.L_29:
        /*009c*/ 	.byte	0x04, 0x10
        /*009e*/ 	.short	(.L_31 - .L_30)
.L_30:
        /*00a0*/ 	.word	0x00000080
        /*00a4*/ 	.word	0x00000001
        /*00a8*/ 	.word	0x00000001


	//----- nvinfo : EIATTR_CBANK_PARAM_SIZE
	.align		4
.L_31:
        /*00ac*/ 	.byte	0x03, 0x19
        /*00ae*/ 	.short	0x003c


	//----- nvinfo : EIATTR_PARAM_CBANK
	.align		4
        /*00b0*/ 	.byte	0x04, 0x0a
        /*00b2*/ 	.short	(.L_33 - .L_32)
	.align		4
.L_32:
        /*00b4*/ 	.word	index@(.nv.constant0.triton_poi_fused__native_batch_norm_legit_no_training_convolution_0)
        /*00b8*/ 	.short	0x0210
        /*00ba*/ 	.short	0x003c


	//----- nvinfo : EIATTR_SW_WAR
	.align		4
.L_33:
        /*00bc*/ 	.byte	0x04, 0x36
        /*00be*/ 	.short	(.L_35 - .L_34)
.L_34:
        /*00c0*/ 	.word	0x00000008
.L_35:


//--------------------- .nv.callgraph             --------------------------
	.section	.nv.callgraph,"",@"SHT_CUDA_CALLGRAPH"
	.align	4
	.sectionentsize	8
	.align		4
        /*0000*/ 	.word	0x00000000
	.align		4
        /*0004*/ 	.word	0xffffffff
	.align		4
        /*0008*/ 	.word	0x00000000
	.align		4
        /*000c*/ 	.word	0xfffffffe
	.align		4
        /*0010*/ 	.word	0x00000000
	.align		4
        /*0014*/ 	.word	0xfffffffd
	.align		4
        /*0018*/ 	.word	0x00000000
	.align		4
        /*001c*/ 	.word	0xfffffffc


//--------------------- .nv.constant4             --------------------------
	.section	.nv.constant4,"a",@progbits
	.align	8
	.align		8
.nv.constant4:
        /*0000*/ 	.dword	_$_str
	.align		8
        /*0008*/ 	.dword	_$_str_$_2


//--------------------- .text.triton_poi_fused__native_batch_norm_legit_no_training_convolution_0 --------------------------
	.section	.text.triton_poi_fused__native_batch_norm_legit_no_training_convolution_0,"ax",@progbits
	.align	128
        .global         triton_poi_fused__native_batch_norm_legit_no_training_convolution_0
        .type           triton_poi_fused__native_batch_norm_legit_no_training_convolution_0,@function
        .size           triton_poi_fused__native_batch_norm_legit_no_training_convolution_0,(.L_x_1 - triton_poi_fused__native_batch_norm_legit_no_training_convolution_0)
        .other          triton_poi_fused__native_batch_norm_legit_no_training_convolution_0,@"STO_CUDA_ENTRY STV_DEFAULT"
triton_poi_fused__native_batch_norm_legit_no_training_convolution_0:
.text.triton_poi_fused__native_batch_norm_legit_no_training_convolution_0:
[----:B------:R-:W0:Y:S01]  /*0000*/  LDC R1, c[0x0][0x28] ;  /* 0x00000a00ff017b82 */ /* 0x000e220000000800 */
[----:B------:R-:W1:Y:S01]  /*0010*/  S2R R0, SR_TID.X ;  /* 0x0000000000007919 */ /* 0x000e620000002100 */
[----:B------:R-:W-:Y:S01]  /*0020*/  CS2R R16, SRZ ;  /* 0x0000000000107805 */ /* 0x000fe2000001ff00 */
[----:B------:R-:W-:-:S05]  /*0030*/  ULDC.64 UR4, c[0x0][0x208] ;  /* 0x0000820000047ab9 */ /* 0x000fca0000000a00 */
[----:B------:R-:W2:Y:S01]  /*0040*/  LDC.64 R14, c[0x0][0x218] ;  /* 0x00008600ff0e7b82 */ /* 0x000ea20000000a00 */
[----:B------:R-:W3:Y:S07]  /*0050*/  S2R R5, SR_CTAID.X ;  /* 0x0000000000057919 */ /* 0x000eee0000002500 */
[----:B------:R-:W4:Y:S08]  /*0060*/  LDC.64 R22, c[0x0][0x210] ;  /* 0x00008400ff167b82 */ /* 0x000f300000000a00 */
[----:B------:R-:W5:Y:S08]  /*0070*/  LDC.64 R20, c[0x0][0x220] ;  /* 0x00008800ff147b82 */ /* 0x000f700000000a00 */
[----:B------:R-:W2:Y:S01]  /*0080*/  LDC.64 R8, c[0x0][0x230] ;  /* 0x00008c00ff087b82 */ /* 0x000ea20000000a00 */
[----:B-1----:R-:W-:-:S07]  /*0090*/  SHF.L.U32 R0, R0, 0x1, RZ ;  /* 0x0000000100007819 */ /* 0x002fce00000006ff */
[----:B------:R-:W1:Y:S01]  /*00a0*/  LDC.64 R6, c[0x0][0x238] ;  /* 0x00008e00ff067b82 */ /* 0x000e620000000a00 */
[----:B---3--:R-:W-:Y:S02]  /*00b0*/  SHF.R.S32.HI R3, RZ, 0x17, R5 ;  /* 0x00000017ff037819 */ /* 0x008fe40000011405 */
[----:B------:R-:W-:Y:S02]  /*00c0*/  LOP3.LUT R0, R0, 0xfe, RZ, 0xc0, !PT ;  /* 0x000000fe00007812 */ /* 0x000fe400078ec0ff */
[----:B------:R-:W-:Y:S02]  /*00d0*/  SGXT R3, R3, 0x1 ;  /* 0x000000010303781a */ /* 0x000fe40000000200 */
[----:B------:R-:W-:Y:S02]  /*00e0*/  LEA R0, R5, R0, 0x8 ;  /* 0x0000000005007211 */ /* 0x000fe400078e40ff */
[----:B------:R-:W3:Y:S02]  /*00f0*/  LDC.64 R4, c[0x0][0x228] ;  /* 0x00008a00ff047b82 */ /* 0x000ee40000000a00 */
[----:B------:R-:W-:-:S02]  /*0100*/  LEA.HI R3, R3, R0, RZ, 0x4 ;  /* 0x0000000003037211 */ /* 0x000fc400078f20ff */
[----:B------:R-:W-:Y:S02]  /*0110*/  ISETP.GE.AND P4, PT, R0, 0x100, PT ;  /* 0x000001000000780c */ /* 0x000fe40003f86270 */
[----:B------:R-:W-:-:S04]  /*0120*/  SHF.R.S32.HI R3, RZ, 0x4, R3 ;  /* 0x00000004ff037819 */ /* 0x000fc80000011403 */
[----:B------:R-:W-:-:S04]  /*0130*/  LEA.HI R2, R3, R3, RZ, 0x2 ;  /* 0x0000000303027211 */ /* 0x000fc800078f10ff */
[----:B------:R-:W-:-:S04]  /*0140*/  LOP3.LUT R2, R2, 0xfffffffc, RZ, 0xc0, !PT ;  /* 0xfffffffc02027812 */ /* 0x000fc800078ec0ff */
[----:B------:R-:W-:-:S05]  /*0150*/  IADD3 R19, R3, -R2, RZ ;  /* 0x8000000203137210 */ /* 0x000fca0007ffe0ff */
[----:B---3--:R-:W-:-:S05]  /*0160*/  IMAD.WIDE R4, R19, 0x4, R4 ;  /* 0x0000000413047825 */ /* 0x008fca00078e0204 */
[----:B------:R-:W3:Y:S04]  /*0170*/  @!P4 LDG.E.EL R16, desc[UR4][R4.64] ;  /* 0x000000040410c981 */ /* 0x000ee8000c2e1900 */
[----:B------:R4:W3:Y:S01]  /*0180*/  @!P4 LDG.E.EL R17, desc[UR4][R4.64] ;  /* 0x000000040411c981 */ /* 0x0008e2000c2e1900 */
[----:B------:R-:W-:Y:S02]  /*0190*/  CS2R R12, SRZ ;  /* 0x00000000000c7805 */ /* 0x000fe4000001ff00 */
[----:B------:R-:W-:Y:S02]  /*01a0*/  CS2R R10, SRZ ;  /* 0x00000000000a7805 */ /* 0x000fe4000001ff00 */
[----:B------:R-:W-:Y:S01]  /*01b0*/  CS2R R2, SRZ ;  /* 0x0000000000027805 */ /* 0x000fe2000001ff00 */
[----:B--2---:R-:W-:-:S05]  /*01c0*/  IMAD.WIDE R14, R19, 0x4, R14 ;  /* 0x00000004130e7825 */ /* 0x004fca00078e020e */
[----:B------:R-:W2:Y:S01]  /*01d0*/  @!P4 LDG.E.EL R13, desc[UR4][R14.64] ;  /* 0x000000040e0dc981 */ /* 0x000ea2000c2e1900 */
[----:B----4-:R-:W-:-:S03]  /*01e0*/  IMAD.WIDE R4, R0, 0x4, R22 ;  /* 0x0000000400047825 */ /* 0x010fc600078e0216 */
[----:B------:R-:W4:Y:S01]  /*01f0*/  @!P4 LDG.E.EL R10, desc[UR4][R14.64] ;  /* 0x000000040e0ac981 */ /* 0x000f22000c2e1900 */
[----:B-----5:R-:W-:-:S03]  /*0200*/  IMAD.WIDE R22, R19, 0x4, R20 ;  /* 0x0000000413167825 */ /* 0x020fc600078e0214 */
[----:B------:R-:W2:Y:S01]  /*0210*/  @!P4 LDG.E.64 R2, desc[UR4][R4.64] ;  /* 0x000000040402c981 */ /* 0x000ea2000c1e1b00 */
[C---:B0-----:R-:W-:Y:S01]  /*0220*/  IMAD.WIDE R8, R19.reuse, 0x4, R8 ;  /* 0x0000000413087825 */ /* 0x041fe200078e0208 */
[----:B------:R-:W-:Y:S02]  /*0230*/  CS2R R20, SRZ ;  /* 0x0000000000147805 */ /* 0x000fe4000001ff00 */
[----:B------:R-:W5:Y:S01]  /*0240*/  @!P4 LDG.E.EL R11, desc[UR4][R22.64] ;  /* 0x00000004160bc981 */ /* 0x000f62000c2e1900 */
[----:B-1----:R-:W-:Y:S01]  /*0250*/  IMAD.WIDE R6, R19, 0x4, R6 ;  /* 0x0000000413067825 */ /* 0x002fe200078e0206 */
[----:B------:R-:W-:Y:S02]  /*0260*/  CS2R R18, SRZ ;  /* 0x0000000000127805 */ /* 0x000fe4000001ff00 */
[----:B------:R-:W2:Y:S04]  /*0270*/  @!P4 LDG.E.EL R12, desc[UR4][R22.64] ;  /* 0x00000004160cc981 */ /* 0x000ea8000c2e1900 */
[----:B------:R-:W2:Y:S04]  /*0280*/  @!P4 LDG.E.EL R21, desc[UR4][R8.64] ;  /* 0x000000040815c981 */ /* 0x000ea8000c2e1900 */
[----:B------:R0:W2:Y:S04]  /*0290*/  @!P4 LDG.E.EL R20, desc[UR4][R8.64] ;  /* 0x000000040814c981 */ /* 0x0000a8000c2e1900 */
[----:B------:R-:W2:Y:S04]  /*02a0*/  @!P4 LDG.E.EL R18, desc[UR4][R6.64] ;  /* 0x000000040612c981 */ /* 0x000ea8000c2e1900 */
[----:B------:R1:W2:Y:S01]  /*02b0*/  @!P4 LDG.E.EL R19, desc[UR4][R6.64] ;  /* 0x000000040613c981 */ /* 0x0002a2000c2e1900 */
[----:B0-----:R-:W-:Y:S01]  /*02c0*/  HFMA2.MMA R8, -RZ, RZ, 1.625, 0 ;  /* 0x3e800000ff087435 */ /* 0x001fe200000001ff */
[----:B-1----:R-:W0:Y:S02]  /*02d0*/  LDC.64 R6, c[0x0][0x240] ;  /* 0x00009000ff067b82 */ /* 0x002e240000000a00 */
[----:B0-----:R-:W-:-:S04]  /*02e0*/  IMAD.WIDE R6, R0, 0x4, R6 ;  /* 0x0000000400067825 */ /* 0x001fc800078e0206 */
[----:B---3--:R-:W-:Y:S01]  /*02f0*/  FADD R16, R16, 9.9999999747524270788e-07 ;  /* 0x358637bd10107421 */ /* 0x008fe20000000000 */
[----:B------:R-:W-:-:S03]  /*0300*/  FADD R17, R17, 9.9999999747524270788e-07 ;  /* 0x358637bd11117421 */ /* 0x000fc60000000000 */
[----:B------:R-:W0:Y:S08]  /*0310*/  MUFU.SQRT R14, R16 ;  /* 0x00000010000e7308 */ /* 0x000e300000002000 */
[----:B------:R-:W1:Y:S01]  /*0320*/  MUFU.SQRT R15, R17 ;  /* 0x00000011000f7308 */ /* 0x000e620000002000 */
[C---:B0-----:R-:W-:Y:S02]  /*0330*/  FSETP.GT.AND P0, PT, R14.reuse, 8.50705917302346158658e+37, PT ;  /* 0x7e8000000e00780b */ /* 0x041fe40003f04000 */
[----:B------:R-:W-:-:S02]  /*0340*/  FSETP.GEU.AND P2, PT, R14, 1.175494350822287508e-38, PT ;  /* 0x008000000e00780b */ /* 0x000fc40003f4e000 */
[C---:B-1----:R-:W-:Y:S02]  /*0350*/  FSETP.GT.AND P1, PT, R15.reuse, 8.50705917302346158658e+37, PT ;  /* 0x7e8000000f00780b */ /* 0x042fe40003f24000 */
[----:B------:R-:W-:-:S07]  /*0360*/  FSETP.GEU.AND P3, PT, R15, 1.175494350822287508e-38, PT ;  /* 0x008000000f00780b */ /* 0x000fce0003f6e000 */
[----:B------:R-:W-:-:S04]  /*0370*/  @P0 FMUL R14, R14, 0.25 ;  /* 0x3e8000000e0e0820 */ /* 0x000fc80000400000 */
[----:B------:R-:W-:Y:S01]  /*0380*/  @!P2 FMUL R14, R14, 16777216 ;  /* 0x4b8000000e0ea820 */ /* 0x000fe20000400000 */
[----:B------:R-:W-:-:S04]  /*0390*/  @P1 FMUL R15, R15, 0.25 ;  /* 0x3e8000000f0f1820 */ /* 0x000fc80000400000 */
[----:B------:R-:W-:Y:S01]  /*03a0*/  @!P3 FMUL R15, R15, 16777216 ;  /* 0x4b8000000f0fb820 */ /* 0x000fe20000400000 */
[----:B------:R-:W0:Y:S01]  /*03b0*/  MUFU.RCP R14, R14 ;  /* 0x0000000e000e7308 */ /* 0x000e220000001000 */
[----:B------:R-:W-:-:S07]  /*03c0*/  FSEL R9, R8, 1, P0 ;  /* 0x3f80000008097808 */ /* 0x000fce0000000000 */
[----:B------:R-:W1:Y:S01]  /*03d0*/  MUFU.RCP R15, R15 ;  /* 0x0000000f000f7308 */ /* 0x000e620000001000 */
[----:B------:R-:W-:Y:S01]  /*03e0*/  FSEL R8, R8, 1, P1 ;  /* 0x3f80000008087808 */ /* 0x000fe20000800000 */
[----:B------:R-:W-:Y:S01]  /*03f0*/  @!P2 FMUL R9, R9, 16777216 ;  /* 0x4b8000000909a820 */ /* 0x000fe20000400000 */
[----:B--2---:R-:W-:Y:S01]  /*0400*/  FADD R2, R13, R2 ;  /* 0x000000020d027221 */ /* 0x004fe20000000000 */
[----:B----4-:R-:W-:Y:S02]  /*0410*/  FADD R3, R10, R3 ;  /* 0x000000030a037221 */ /* 0x010fe40000000000 */
[----:B------:R-:W-:Y:S01]  /*0420*/  @!P3 FMUL R8, R8, 16777216 ;  /* 0x4b8000000808b820 */ /* 0x000fe20000400000 */
[----:B0-----:R-:W-:Y:S01]  /*0430*/  FMUL R14, R14, R9 ;  /* 0x000000090e0e7220 */ /* 0x001fe20000400000 */
[----:B-----5:R-:W-:Y:S01]  /*0440*/  FADD R11, R2, -R11 ;  /* 0x8000000b020b7221 */ /* 0x020fe20000000000 */
[----:B------:R-:W-:Y:S01]  /*0450*/  FADD R12, R3, -R12 ;  /* 0x8000000c030c7221 */ /* 0x000fe20000000000 */
[----:B------:R0:W-:Y:S01]  /*0460*/  @!P4 STG.E.64 desc[UR4][R4.64], R2 ;  /* 0x000000020400c986 */ /* 0x0001e2000c101b04 */
[----:B-1----:R-:W-:Y:S01]  /*0470*/  FMUL R9, R15, R8 ;  /* 0x000000080f097220 */ /* 0x002fe20000400000 */
[----:B------:R-:W-:-:S03]  /*0480*/  FMUL R11, R11, R14 ;  /* 0x0000000e0b0b7220 */ /* 0x000fc60000400000 */
[----:B------:R-:W-:Y:S01]  /*0490*/  FMUL R12, R12, R9 ;  /* 0x000000090c0c7220 */ /* 0x000fe20000400000 */
[----:B------:R-:W-:-:S03]  /*04a0*/  FFMA R18, R11, R21, R18 ;  /* 0x000000150b127223 */ /* 0x000fc60000000012 */
[----:B------:R-:W-:Y:S01]  /*04b0*/  FFMA R19, R12, R20, R19 ;  /* 0x000000140c137223 */ /* 0x000fe20000000013 */
[----:B0-----:R-:W-:Y:S06]  /*04c0*/  @P4 EXIT ;  /* 0x000000000000494d */ /* 0x001fec0003800000 */
[----:B------:R-:W-:Y:S01]  /*04d0*/  STG.E.64 desc[UR4][R6.64], R18 ;  /* 0x0000001206007986 */ /* 0x000fe2000c101b04 */
[----:B------:R-:W-:Y:S05]  /*04e0*/  EXIT ;  /* 0x000000000000794d */ /* 0x000fea0003800000 */
.L_x_0:
[----:B------:R-:W-:-:S00]  /*04f0*/  BRA `(.L_x_0) ;  /* 0xfffffffc00fc7947 */ /* 0x000fc0000383ffff */
[----:B------:R-:W-:-:S00]  /*0500*/  NOP ;  /* 0x0000000000007918 */ /* 0x000fc00000000000 */
[----:B------:R-:W-:-:S00]  /*0510*/  NOP ;  /* 0x0000000000007918 */ /* 0x000fc00000000000 */
[----:B------:R-:W-:-:S00]  /*0520*/  NOP ;  /* 0x0000000000007918 */ /* 0x000fc00000000000 */
[----:B------:R-:W-:-:S00]  /*0530*/  NOP ;  /* 0x0000000000007918 */ /* 0x000fc00000000000 */
[----:B------:R-:W-:-:S00]  /*0540*/  NOP ;  /* 0x0000000000007918 */ /* 0x000fc00000000000 */
[----:B------:R-:W-:-:S00]  /*0550*/  NOP ;  /* 0x0000000000007918 */ /* 0x000fc00000000000 */
[----:B------:R-:W-:-:S00]  /*0560*/  NOP ;  /* 0x0000000000007918 */ /* 0x000fc00000000000 */
[----:B------:R-:W-:-:S00]  /*0570*/  NOP ;  /* 0x0000000000007918 */ /* 0x000fc00000000000 */
.L_x_1:


//--------------------- .nv.global.init           --------------------------
	.section	.nv.global.init,"aw",@progbits
.nv.global.init:
	.type		_$_str,@object
	.size		_$_str,(_$_str_$_2 - _$_str)
_$_str:
        /*0000*/ 	.byte	0x5f, 0x5f, 0x43, 0x55, 0x44, 0x41, 0x5f, 0x46, 0x54, 0x5a, 0x00
	.type		_$_str_$_2,@object
	.size		_$_str_$_2,(.L_1 - _$_str_$_2)
_$_str_$_2:
        /*000b*/ 	.byte	0x5f, 0x5f, 0x43, 0x55, 0x44, 0x41, 0x5f, 0x50, 0x52, 0x45, 0x43, 0x5f, 0x53, 0x51, 0x52, 0x54
        /*001b*/ 	.byte	0x00
.L_1:


//--------------------- .nv.constant0.triton_poi_fused__native_batch_norm_legit_no_training_convolution_0 --------------------------
	.section	.nv.constant0.triton_poi_fused__native_batch_norm_legit_no_training_convolution_0,"a",@progbits
	.sectionflags	@""
	.align	4
.nv.constant0.triton_poi_fused__native_batch_norm_legit_no_training_convolution_0:
	.zero		588
